//
// Generated by NVIDIA NVVM Compiler
//
// Compiler Build ID: CL-36424714
// Cuda compilation tools, release 13.0, V13.0.88
// Based on NVVM 20.0.0
//

.version 9.0
.target sm_100
.address_size 64

	// .globl	_Z9intrinsicPf

.visible .entry _Z9intrinsicPf(
	.param .u64 .ptr .align 1 _Z9intrinsicPf_param_0
)
{
	.reg .b32 	%f<5>;
	.reg .b64 	%rd<3>;

	ld.param.u64 	%rd1, [_Z9intrinsicPf_param_0];
	cvta.to.global.u64 	%rd2, %rd1;
	ld.global.f32 	%f1, [%rd2];
	lg2.approx.f32 	%f2, %f1;
	add.f32 	%f3, %f2, %f2;
	ex2.approx.f32 	%f4, %f3;
	st.global.f32 	[%rd2], %f4;
	ret;

}
	// .globl	_Z8standardPf
.visible .entry _Z8standardPf(
	.param .u64 .ptr .align 1 _Z8standardPf_param_0
)
{
	.reg .pred 	%p<10>;
	.reg .b32 	%r<12>;
	.reg .b32 	%f<65>;
	.reg .b64 	%rd<3>;

	ld.param.u64 	%rd2, [_Z8standardPf_param_0];
	cvta.to.global.u64 	%rd1, %rd2;
	ld.global.f32 	%f1, [%rd1];
	abs.f32 	%f2, %f1;
	setp.eq.f32 	%p1, %f1, 0f3F800000;
	mov.f32 	%f64, 0f3F800000;
	@%p1 bra 	$L__BB1_5;
	setp.num.f32 	%p2, %f2, %f2;
	@%p2 bra 	$L__BB1_3;
	mov.f32 	%f63, 0f40000000;
	add.rn.f32 	%f64, %f1, %f63;
	bra.uni 	$L__BB1_5;
$L__BB1_3:
	setp.lt.f32 	%p3, %f2, 0f00800000;
	mul.f32 	%f8, %f2, 0f4B800000;
	selp.f32 	%f9, %f8, %f2, %p3;
	mov.b32 	%r1, %f9;
	add.s32 	%r2, %r1, -1060439283;
	and.b32  	%r3, %r2, -8388608;
	sub.s32 	%r4, %r1, %r3;
	mov.b32 	%f10, %r4;
	cvt.rn.f32.s32 	%f11, %r3;
	selp.f32 	%f12, 0fC1C00000, 0f00000000, %p3;
	fma.rn.f32 	%f13, %f11, 0f34000000, %f12;
	add.f32 	%f14, %f10, 0fBF800000;
	add.f32 	%f15, %f10, 0f3F800000;
	rcp.approx.ftz.f32 	%f16, %f15;
	add.f32 	%f17, %f14, %f14;
	mul.f32 	%f18, %f17, %f16;
	mul.f32 	%f19, %f18, %f18;
	neg.f32 	%f20, %f18;
	sub.f32 	%f21, %f14, %f18;
	add.f32 	%f22, %f21, %f21;
	fma.rn.f32 	%f23, %f20, %f14, %f22;
	mul.rn.f32 	%f24, %f16, %f23;
	fma.rn.f32 	%f25, %f19, 0f3A2C32E4, 0f3B52E7DB;
	fma.rn.f32 	%f26, %f25, %f19, 0f3C93BB73;
	fma.rn.f32 	%f27, %f26, %f19, 0f3DF6384F;
	mul.rn.f32 	%f28, %f27, %f19;
	fma.rn.f32 	%f29, %f18, 0f3FB8AA3B, %f13;
	mul.f32 	%f30, %f28, 0f40400000;
	sub.f32 	%f31, %f13, %f29;
	fma.rn.f32 	%f32, %f18, 0f3FB8AA3B, %f31;
	fma.rn.f32 	%f33, %f24, 0f3FB8AA3B, %f32;
	fma.rn.f32 	%f34, %f18, 0f32A55E34, %f33;
	fma.rn.f32 	%f35, %f30, %f24, %f34;
	fma.rn.f32 	%f36, %f28, %f18, %f35;
	add.rn.f32 	%f37, %f29, %f36;
	mov.f32 	%f38, 0f40000000;
	mul.rn.f32 	%f39, %f37, %f38;
	cvt.rni.f32.f32 	%f40, %f39;
	sub.f32 	%f41, %f39, %f40;
	neg.f32 	%f42, %f39;
	fma.rn.f32 	%f43, %f37, 0f40000000, %f42;
	neg.f32 	%f44, %f29;
	add.rn.f32 	%f45, %f37, %f44;
	neg.f32 	%f46, %f45;
	add.rn.f32 	%f47, %f36, %f46;
	fma.rn.f32 	%f48, %f47, 0f40000000, %f43;
	add.f32 	%f49, %f41, %f48;
	setp.gt.f32 	%p4, %f40, 0f00000000;
	selp.b32 	%r5, 0, -2097152000, %p4;
	setp.neu.f32 	%p5, %f1, 0f00000000;
	setp.neu.f32 	%p6, %f2, 0f7F800000;
	setp.lt.f32 	%p7, %f39, 0f00000000;
	selp.f32 	%f50, 0f00000000, 0f7F800000, %p7;
	abs.f32 	%f51, %f39;
	setp.gt.f32 	%p8, %f51, 0f43180000;
	cvt.rzi.s32.f32 	%r6, %f40;
	shl.b32 	%r7, %r6, 23;
	sub.s32 	%r8, %r7, %r5;
	mov.b32 	%f52, %r8;
	add.s32 	%r9, %r5, 2130706432;
	mov.b32 	%f53, %r9;
	fma.rn.f32 	%f54, %f49, 0f391FCB8E, 0f3AAF85ED;
	fma.rn.f32 	%f55, %f54, %f49, 0f3C1D9856;
	fma.rn.f32 	%f56, %f55, %f49, 0f3D6357BB;
	fma.rn.f32 	%f57, %f56, %f49, 0f3E75FDEC;
	fma.rn.f32 	%f58, %f57, %f49, 0f3F317218;
	fma.rn.f32 	%f59, %f58, %f49, 0f3F800000;
	mul.f32 	%f60, %f59, %f53;
	mul.f32 	%f61, %f60, %f52;
	selp.f32 	%f64, %f50, %f61, %p8;
	and.pred  	%p9, %p5, %p6;
	@%p9 bra 	$L__BB1_5;
	add.f32 	%f62, %f1, %f1;
	mov.b32 	%r10, %f62;
	and.b32  	%r11, %r10, 2147483647;
	mov.b32 	%f64, %r11;
$L__BB1_5:
	st.global.f32 	[%rd1], %f64;
	ret;

}


// ===== COMPILED SASS (sm_100) =====

	.target	sm_100

	.elftype	@"ET_EXEC"


//--------------------- .note.nv.tkinfo           --------------------------
	.section	.note.nv.tkinfo,"",@"SHT_NOTE"
	.sectionflags	@"SHF_NOTE_NV_TKINFO"
	.tkinfo
        /*0018*/ 	.word	0x00000002
        /*0030*/ 	.string	""
        /*0030*/ 	.string	"ptxas"
        /*0030*/ 	.string	"Cuda compilation tools, release 13.0, V13.0.88"
        /*0030*/ 	.string	"Build cuda_13.0.r13.0/compiler.36424714_0"
        /*0030*/ 	.string	"-arch sm_100 -m 64 "



//--------------------- .note.nv.cuinfo           --------------------------
	.section	.note.nv.cuinfo,"",@"SHT_NOTE"
	.sectionflags	@"SHF_NOTE_NV_CUINFO"
        /*0018*/ 	.short	0x0002
        /*001a*/ 	.short	0x0064
        /*001c*/ 	.short	0x0082
	.zero		2


//--------------------- .nv.info                  --------------------------
	.section	.nv.info,"",@"SHT_CUDA_INFO"
	.align	4


	//----- nvinfo : EIATTR_REGCOUNT
	.align		4
        /*0000*/ 	.byte	0x04, 0x2f
        /*0002*/ 	.short	(.L_1 - .L_0)
	.align		4
.L_0:
        /*0004*/ 	.word	index@(_Z9intrinsicPf)
        /*0008*/ 	.word	0x00000008


	//----- nvinfo : EIATTR_FRAME_SIZE
	.align		4
.L_1:
        /*000c*/ 	.byte	0x04, 0x11
        /*000e*/ 	.short	(.L_3 - .L_2)
	.align		4
.L_2:
        /*0010*/ 	.word	index@(_Z9intrinsicPf)
        /*0014*/ 	.word	0x00000000


	//----- nvinfo : EIATTR_REGCOUNT
	.align		4
.L_3:
        /*0018*/ 	.byte	0x04, 0x2f
        /*001a*/ 	.short	(.L_5 - .L_4)
	.align		4
.L_4:
        /*001c*/ 	.word	index@(_Z8standardPf)
        /*0020*/ 	.word	0x00000010


	//----- nvinfo : EIATTR_FRAME_SIZE
	.align		4
.L_5:
        /*0024*/ 	.byte	0x04, 0x11
        /*0026*/ 	.short	(.L_7 - .L_6)
	.align		4
.L_6:
        /*0028*/ 	.word	index@(_Z8standardPf)
        /*002c*/ 	.word	0x00000000


	//----- nvinfo : EIATTR_MIN_STACK_SIZE
	.align		4
.L_7:
        /*0030*/ 	.byte	0x04, 0x12
        /*0032*/ 	.short	(.L_9 - .L_8)
	.align		4
.L_8:
        /*0034*/ 	.word	index@(_Z8standardPf)
        /*0038*/ 	.word	0x00000000


	//----- nvinfo : EIATTR_MIN_STACK_SIZE
	.align		4
.L_9:
        /*003c*/ 	.byte	0x04, 0x12
        /*003e*/ 	.short	(.L_11 - .L_10)
	.align		4
.L_10:
        /*0040*/ 	.word	index@(_Z9intrinsicPf)
        /*0044*/ 	.word	0x00000000
.L_11:


//--------------------- .nv.compat                --------------------------
	.section	.nv.compat,"",@"SHT_CUDA_COMPAT_INFO"
	.align	4
        /*0000*/ 	.byte	0x02, 0x09, 0x00, 0x00, 0x02, 0x02, 0x01, 0x00, 0x02, 0x05, 0x05, 0x00, 0x03, 0x07, 0x01, 0x01
        /*0010*/ 	.byte	0x02, 0x03, 0x00, 0x00, 0x02, 0x06, 0x01, 0x00, 0x04, 0x0b, 0x08, 0x00, 0x01, 0x00, 0x00, 0x00
        /*0020*/ 	.byte	0x00, 0x00, 0x00, 0x00


//--------------------- .nv.info._Z8standardPf    --------------------------
	.section	.nv.info._Z8standardPf,"",@"SHT_CUDA_INFO"
	.sectionflags	@""
	.align	4


	//----- nvinfo : EIATTR_CUDA_API_VERSION
	.align		4
        /*0000*/ 	.byte	0x04, 0x37
        /*0002*/ 	.short	(.L_13 - .L_12)
.L_12:
        /*0004*/ 	.word	0x00000082


	//----- nvinfo : EIATTR_KPARAM_INFO
	.align		4
.L_13:
        /*0008*/ 	.byte	0x04, 0x17
        /*000a*/ 	.short	(.L_15 - .L_14)
.L_14:
        /*000c*/ 	.word	0x00000000
        /*0010*/ 	.short	0x0000
        /*0012*/ 	.short	0x0000
        /*0014*/ 	.byte	0x00, 0xf5, 0x21, 0x00


	//----- nvinfo : EIATTR_SPARSE_MMA_MASK
	.align		4
.L_15:
        /*0018*/ 	.byte	0x03, 0x50
        /*001a*/ 	.short	0x0000


	//----- nvinfo : EIATTR_MAXREG_COUNT
	.align		4
        /*001c*/ 	.byte	0x03, 0x1b
        /*001e*/ 	.short	0x00ff


	//----- nvinfo : EIATTR_MERCURY_ISA_VERSION
	.align		4
        /*0020*/ 	.byte	0x03, 0x5f
        /*0022*/ 	.short	0x0101


	//----- nvinfo : EIATTR_VRC_CTA_INIT_COUNT
	.align		4
        /*0024*/ 	.byte	0x02, 0x4a
	.zero		1
	.zero		1


	//----- nvinfo : EIATTR_EXIT_INSTR_OFFSETS
	.align		4
        /*0028*/ 	.byte	0x04, 0x1c
        /*002a*/ 	.short	(.L_17 - .L_16)


	//   ....[0]....
.L_16:
        /*002c*/ 	.word	0x00000490


	//----- nvinfo : EIATTR_CBANK_PARAM_SIZE
	.align		4
.L_17:
        /*0030*/ 	.byte	0x03, 0x19
        /*0032*/ 	.short	0x0008


	//----- nvinfo : EIATTR_PARAM_CBANK
	.align		4
        /*0034*/ 	.byte	0x04, 0x0a
        /*0036*/ 	.short	(.L_19 - .L_18)
	.align		4
.L_18:
        /*0038*/ 	.word	index@(.nv.constant0._Z8standardPf)
        /*003c*/ 	.short	0x0380
        /*003e*/ 	.short	0x0008


	//----- nvinfo : EIATTR_SW_WAR
	.align		4
.L_19:
        /*0040*/ 	.byte	0x04, 0x36
        /*0042*/ 	.short	(.L_21 - .L_20)
.L_20:
        /*0044*/ 	.word	0x00000008
.L_21:


//--------------------- .nv.info._Z9intrinsicPf   --------------------------
	.section	.nv.info._Z9intrinsicPf,"",@"SHT_CUDA_INFO"
	.sectionflags	@""
	.align	4


	//----- nvinfo : EIATTR_CUDA_API_VERSION
	.align		4
        /*0000*/ 	.byte	0x04, 0x37
        /*0002*/ 	.short	(.L_23 - .L_22)
.L_22:
        /*0004*/ 	.word	0x00000082


	//----- nvinfo : EIATTR_KPARAM_INFO
	.align		4
.L_23:
        /*0008*/ 	.byte	0x04, 0x17
        /*000a*/ 	.short	(.L_25 - .L_24)
.L_24:
        /*000c*/ 	.word	0x00000000
        /*0010*/ 	.short	0x0000
        /*0012*/ 	.short	0x0000
        /*0014*/ 	.byte	0x00, 0xf5, 0x21, 0x00


	//----- nvinfo : EIATTR_SPARSE_MMA_MASK
	.align		4
.L_25:
        /*0018*/ 	.byte	0x03, 0x50
        /*001a*/ 	.short	0x0000


	//----- nvinfo : EIATTR_MAXREG_COUNT
	.align		4
        /*001c*/ 	.byte	0x03, 0x1b
        /*001e*/ 	.short	0x00ff


	//----- nvinfo : EIATTR_MERCURY_ISA_VERSION
	.align		4
        /*0020*/ 	.byte	0x03, 0x5f
        /*0022*/ 	.short	0x0101


	//----- nvinfo : EIATTR_VRC_CTA_INIT_COUNT
	.align		4
        /*0024*/ 	.byte	0x02, 0x4a
	.zero		1
	.zero		1


	//----- nvinfo : EIATTR_EXIT_INSTR_OFFSETS
	.align		4
        /*0028*/ 	.byte	0x04, 0x1c
        /*002a*/ 	.short	(.L_27 - .L_26)


	//   ....[0]....
.L_26:
        /*002c*/ 	.word	0x000000e0


	//----- nvinfo : EIATTR_CBANK_PARAM_SIZE
	.align		4
.L_27:
        /*0030*/ 	.byte	0x03, 0x19
        /*0032*/ 	.short	0x0008


	//----- nvinfo : EIATTR_PARAM_CBANK
	.align		4
        /*0034*/ 	.byte	0x04, 0x0a
        /*0036*/ 	.short	(.L_29 - .L_28)
	.align		4
.L_28:
        /*0038*/ 	.word	index@(.nv.constant0._Z9intrinsicPf)
        /*003c*/ 	.short	0x0380
        /*003e*/ 	.short	0x0008


	//----- nvinfo : EIATTR_SW_WAR
	.align		4
.L_29:
        /*0040*/ 	.byte	0x04, 0x36
        /*0042*/ 	.short	(.L_31 - .L_30)
.L_30:
        /*0044*/ 	.word	0x00000008
.L_31:


//--------------------- .nv.callgraph             --------------------------
	.section	.nv.callgraph,"",@"SHT_CUDA_CALLGRAPH"
	.align	4
	.sectionentsize	8
	.align		4
        /*0000*/ 	.word	0x00000000
	.align		4
        /*0004*/ 	.word	0xffffffff
	.align		4
        /*0008*/ 	.word	0x00000000
	.align		4
        /*000c*/ 	.word	0xfffffffe
	.align		4
        /*0010*/ 	.word	0x00000000
	.align		4
        /*0014*/ 	.word	0xfffffffd
	.align		4
        /*0018*/ 	.word	0x00000000
	.align		4
        /*001c*/ 	.word	0xfffffffc


//--------------------- .text._Z8standardPf       --------------------------
	.section	.text._Z8standardPf,"ax",@progbits
	.align	128
        .global         _Z8standardPf
        .type           _Z8standardPf,@function
        .size           _Z8standardPf,(.L_x_3 - _Z8standardPf)
        .other          _Z8standardPf,@"STO_CUDA_ENTRY STV_DEFAULT"
_Z8standardPf:
.text._Z8standardPf:
[----:B------:R-:W-:Y:S08]  /*0000*/  LDC R1, c[0x0][0x37c] ;  /* 0x0000df00ff017b82 */ /* 0x000ff00000000800 */
[----:B------:R-:W0:Y:S01]  /*0010*/  LDC.64 R2, c[0x0][0x380] ;  /* 0x0000e000ff027b82 */ /* 0x000e220000000a00 */
[----:B------:R-:W0:Y:S02]  /*0020*/  LDCU.64 UR4, c[0x0][0x358] ;  /* 0x00006b00ff0477ac */ /* 0x000e240008000a00 */
[----:B0-----:R-:W2:Y:S01]  /*0030*/  LDG.E R0, desc[UR4][R2.64] ;  /* 0x0000000402007981 */ /* 0x001ea2000c1e1900 */
[----:B------:R-:W-:Y:S01]  /*0040*/  HFMA2 R5, -RZ, RZ, 1.875, 0 ;  /* 0x3f800000ff057431 */ /* 0x000fe200000001ff */
[----:B--2---:R-:W-:-:S13]  /*0050*/  FSETP.NEU.AND P0, PT, R0, 1, PT ;  /* 0x3f8000000000780b */ /* 0x004fda0003f0d000 */
[----:B------:R-:W-:Y:S05]  /*0060*/  @!P0 BRA `(.L_x_0) ;  /* 0x0000000400048947 */ /* 0x000fea0003800000 */
[----:B------:R-:W-:-:S13]  /*0070*/  FSETP.NAN.AND P0, PT, |R0|, |R0|, PT ;  /* 0x400000000000720b */ /* 0x000fda0003f08200 */
[----:B------:R-:W-:Y:S01]  /*0080*/  @P0 FADD R5, R0, 2 ;  /* 0x4000000000050421 */ /* 0x000fe20000000000 */
[----:B------:R-:W-:Y:S06]  /*0090*/  @P0 BRA `(.L_x_0) ;  /* 0x0000000000f80947 */ /* 0x000fec0003800000 */
[C---:B------:R-:W-:Y:S01]  /*00a0*/  FMUL R5, |R0|.reuse, 16777216 ;  /* 0x4b80000000057820 */ /* 0x040fe20000400200 */
[----:B------:R-:W-:Y:S02]  /*00b0*/  FSETP.GEU.AND P0, PT, |R0|, 1.175494350822287508e-38, PT ;  /* 0x008000000000780b */ /* 0x000fe40003f0e200 */
[----:B------:R-:W-:Y:S02]  /*00c0*/  MOV R10, 0x3a2c32e4 ;  /* 0x3a2c32e4000a7802 */ /* 0x000fe40000000f00 */
[----:B------:R-:W-:-:S04]  /*00d0*/  FSEL R5, R5, |R0|, !P0 ;  /* 0x4000000005057208 */ /* 0x000fc80004000000 */
[----:B------:R-:W-:-:S04]  /*00e0*/  IADD3 R4, PT, PT, R5, -0x3f3504f3, RZ ;  /* 0xc0cafb0d05047810 */ /* 0x000fc80007ffe0ff */
[----:B------:R-:W-:-:S04]  /*00f0*/  LOP3.LUT R4, R4, 0xff800000, RZ, 0xc0, !PT ;  /* 0xff80000004047812 */ /* 0x000fc800078ec0ff */
[-C--:B------:R-:W-:Y:S02]  /*0100*/  IADD3 R5, PT, PT, R5, -R4.reuse, RZ ;  /* 0x8000000405057210 */ /* 0x080fe40007ffe0ff */
[----:B------:R-:W-:-:S03]  /*0110*/  I2FP.F32.S32 R4, R4 ;  /* 0x0000000400047245 */ /* 0x000fc60000201400 */
[C---:B------:R-:W-:Y:S01]  /*0120*/  FADD R7, R5.reuse, 1 ;  /* 0x3f80000005077421 */ /* 0x040fe20000000000 */
[----:B------:R-:W-:Y:S01]  /*0130*/  FADD R6, R5, -1 ;  /* 0xbf80000005067421 */ /* 0x000fe20000000000 */
[----:B------:R-:W-:Y:S02]  /*0140*/  FSEL R5, RZ, -24, P0 ;  /* 0xc1c00000ff057808 */ /* 0x000fe40000000000 */
[----:B------:R-:W-:Y:S01]  /*0150*/  FSETP.NEU.AND P0, PT, |R0|, +INF , PT ;  /* 0x7f8000000000780b */ /* 0x000fe20003f0d200 */
[----:B------:R-:W-:Y:S01]  /*0160*/  FADD R8, R6, R6 ;  /* 0x0000000606087221 */ /* 0x000fe20000000000 */
[----:B------:R-:W0:Y:S01]  /*0170*/  MUFU.RCP R7, R7 ;  /* 0x0000000700077308 */ /* 0x000e220000001000 */
[----:B------:R-:W-:Y:S01]  /*0180*/  FFMA R4, R4, 1.1920928955078125e-07, R5 ;  /* 0x3400000004047823 */ /* 0x000fe20000000005 */
[----:B------:R-:W-:-:S13]  /*0190*/  FSETP.NEU.AND P0, PT, R0, RZ, P0 ;  /* 0x000000ff0000720b */ /* 0x000fda000070d000 */
[----:B------:R-:W-:Y:S01]  /*01a0*/  @!P0 FADD R0, R0, R0 ;  /* 0x0000000000008221 */ /* 0x000fe20000000000 */
[----:B0-----:R-:W-:-:S04]  /*01b0*/  FMUL R9, R7, R8 ;  /* 0x0000000807097220 */ /* 0x001fc80000400000 */
[----:B------:R-:W-:Y:S01]  /*01c0*/  FADD R8, R6, -R9 ;  /* 0x8000000906087221 */ /* 0x000fe20000000000 */
[CC--:B------:R-:W-:Y:S01]  /*01d0*/  FMUL R5, R9.reuse, R9.reuse ;  /* 0x0000000909057220 */ /* 0x0c0fe20000400000 */
[----:B------:R-:W-:Y:S02]  /*01e0*/  FFMA R13, R9, 1.4426950216293334961, R4 ;  /* 0x3fb8aa3b090d7823 */ /* 0x000fe40000000004 */
[----:B------:R-:W-:Y:S01]  /*01f0*/  FADD R11, R8, R8 ;  /* 0x00000008080b7221 */ /* 0x000fe20000000000 */
[C---:B------:R-:W-:Y:S01]  /*0200*/  FFMA R8, R5.reuse, R10, 0.0032181653659790754318 ;  /* 0x3b52e7db05087423 */ /* 0x040fe2000000000a */
[----:B------:R-:W-:Y:S02]  /*0210*/  FADD R4, R4, -R13 ;  /* 0x8000000d04047221 */ /* 0x000fe40000000000 */
[----:B------:R-:W-:Y:S01]  /*0220*/  FFMA R6, R6, -R9, R11 ;  /* 0x8000000906067223 */ /* 0x000fe2000000000b */
[----:B------:R-:W-:Y:S01]  /*0230*/  FFMA R8, R5, R8, 0.018033718690276145935 ;  /* 0x3c93bb7305087423 */ /* 0x000fe20000000008 */
[----:B------:R-:W-:-:S02]  /*0240*/  FFMA R11, R9, 1.4426950216293334961, R4 ;  /* 0x3fb8aa3b090b7823 */ /* 0x000fc40000000004 */
[----:B------:R-:W-:Y:S01]  /*0250*/  FMUL R6, R7, R6 ;  /* 0x0000000607067220 */ /* 0x000fe20000400000 */
[----:B------:R-:W-:-:S03]  /*0260*/  FFMA R8, R5, R8, 0.12022458761930465698 ;  /* 0x3df6384f05087423 */ /* 0x000fc60000000008 */
[----:B------:R-:W-:Y:S01]  /*0270*/  FFMA R4, R6, 1.4426950216293334961, R11 ;  /* 0x3fb8aa3b06047823 */ /* 0x000fe2000000000b */
[----:B------:R-:W-:-:S03]  /*0280*/  FMUL R8, R5, R8 ;  /* 0x0000000805087220 */ /* 0x000fc60000400000 */
[----:B------:R-:W-:Y:S01]  /*0290*/  FFMA R7, R9, 1.9251366722983220825e-08, R4 ;  /* 0x32a55e3409077823 */ /* 0x000fe20000000004 */
[----:B------:R-:W-:-:S04]  /*02a0*/  FMUL R5, R8, 3 ;  /* 0x4040000008057820 */ /* 0x000fc80000400000 */
[----:B------:R-:W-:Y:S01]  /*02b0*/  FFMA R5, R6, R5, R7 ;  /* 0x0000000506057223 */ /* 0x000fe20000000007 */
[----:B------:R-:W-:-:S03]  /*02c0*/  HFMA2 R7, -RZ, RZ, 0.64013671875, -15.109375 ;  /* 0x391fcb8eff077431 */ /* 0x000fc600000001ff */
[----:B------:R-:W-:-:S04]  /*02d0*/  FFMA R8, R9, R8, R5 ;  /* 0x0000000809087223 */ /* 0x000fc80000000005 */
[----:B------:R-:W-:-:S04]  /*02e0*/  FADD R4, R13, R8 ;  /* 0x000000080d047221 */ /* 0x000fc80000000000 */
[----:B------:R-:W-:Y:S01]  /*02f0*/  FMUL R5, R4, 2 ;  /* 0x4000000004057820 */ /* 0x000fe20000400000 */
[----:B------:R-:W-:-:S03]  /*0300*/  FADD R13, -R13, R4 ;  /* 0x000000040d0d7221 */ /* 0x000fc60000000100 */
[----:B------:R-:W0:Y:S01]  /*0310*/  FRND R6, R5 ;  /* 0x0000000500067307 */ /* 0x000e220000201000 */
[----:B------:R-:W-:Y:S01]  /*0320*/  FADD R13, R8, -R13 ;  /* 0x8000000d080d7221 */ /* 0x000fe20000000000 */
[----:B------:R-:W-:Y:S01]  /*0330*/  FFMA R4, R4, 2, -R5 ;  /* 0x4000000004047823 */ /* 0x000fe20000000805 */
[----:B------:R-:W-:-:S03]  /*0340*/  FSETP.GT.AND P2, PT, |R5|, 152, PT ;  /* 0x431800000500780b */ /* 0x000fc60003f44200 */
[----:B------:R-:W-:Y:S01]  /*0350*/  FFMA R13, R13, 2, R4 ;  /* 0x400000000d0d7823 */ /* 0x000fe20000000004 */
[----:B0-----:R-:W-:Y:S01]  /*0360*/  FADD R4, R5, -R6 ;  /* 0x8000000605047221 */ /* 0x001fe20000000000 */
[----:B------:R-:W-:-:S03]  /*0370*/  FSETP.GT.AND P1, PT, R6, RZ, PT ;  /* 0x000000ff0600720b */ /* 0x000fc60003f24000 */
[----:B------:R-:W-:Y:S01]  /*0380*/  FADD R4, R4, R13 ;  /* 0x0000000d04047221 */ /* 0x000fe20000000000 */
[----:B------:R-:W-:Y:S02]  /*0390*/  SEL R6, RZ, 0x83000000, P1 ;  /* 0x83000000ff067807 */ /* 0x000fe40000800000 */
[----:B------:R-:W-:Y:S01]  /*03a0*/  FSETP.GEU.AND P1, PT, R5, RZ, PT ;  /* 0x000000ff0500720b */ /* 0x000fe20003f2e000 */
[----:B------:R-:W-:Y:S01]  /*03b0*/  FFMA R7, R4, R7, 0.0013391353422775864601 ;  /* 0x3aaf85ed04077423 */ /* 0x000fe20000000007 */
[----:B------:R-:W-:-:S03]  /*03c0*/  IADD3 R8, PT, PT, R6, 0x7f000000, RZ ;  /* 0x7f00000006087810 */ /* 0x000fc60007ffe0ff */
[C---:B------:R-:W-:Y:S02]  /*03d0*/  FFMA R9, R4.reuse, R7, 0.0096188392490148544312 ;  /* 0x3c1d985604097423 */ /* 0x040fe40000000007 */
[----:B------:R0:W1:Y:S02]  /*03e0*/  F2I.NTZ R7, R5 ;  /* 0x0000000500077305 */ /* 0x0000640000203100 */
[----:B------:R-:W-:-:S04]  /*03f0*/  FFMA R9, R4, R9, 0.055503588169813156128 ;  /* 0x3d6357bb04097423 */ /* 0x000fc80000000009 */
[----:B------:R-:W-:Y:S01]  /*0400*/  FFMA R9, R4, R9, 0.24022644758224487305 ;  /* 0x3e75fdec04097423 */ /* 0x000fe20000000009 */
[----:B0-----:R-:W-:-:S03]  /*0410*/  FSEL R5, RZ, +INF , !P1 ;  /* 0x7f800000ff057808 */ /* 0x001fc60004800000 */
[----:B------:R-:W-:-:S04]  /*0420*/  FFMA R9, R4, R9, 0.69314718246459960938 ;  /* 0x3f31721804097423 */ /* 0x000fc80000000009 */
[----:B------:R-:W-:Y:S01]  /*0430*/  FFMA R9, R4, R9, 1 ;  /* 0x3f80000004097423 */ /* 0x000fe20000000009 */
[----:B-1----:R-:W-:-:S03]  /*0440*/  LEA R7, R7, -R6, 0x17 ;  /* 0x8000000607077211 */ /* 0x002fc600078eb8ff */
[----:B------:R-:W-:-:S04]  /*0450*/  FMUL R8, R8, R9 ;  /* 0x0000000908087220 */ /* 0x000fc80000400000 */
[----:B------:R-:W-:Y:S01]  /*0460*/  @!P2 FMUL R5, R7, R8 ;  /* 0x000000080705a220 */ /* 0x000fe20000400000 */
[----:B------:R-:W-:-:S07]  /*0470*/  @!P0 LOP3.LUT R5, R0, 0x7fffffff, RZ, 0xc0, !PT ;  /* 0x7fffffff00058812 */ /* 0x000fce00078ec0ff */
.L_x_0:
[----:B------:R-:W-:Y:S01]  /*0480*/  STG.E desc[UR4][R2.64], R5 ;  /* 0x0000000502007986 */ /* 0x000fe2000c101904 */
[----:B------:R-:W-:Y:S05]  /*0490*/  EXIT ;  /* 0x000000000000794d */ /* 0x000fea0003800000 */
.L_x_1:
[----:B------:R-:W-:-:S00]  /*04a0*/  BRA `(.L_x_1) ;  /* 0xfffffffc00fc7947 */ /* 0x000fc0000383ffff */
[----:B------:R-:W-:-:S00]  /*04b0*/  NOP ;  /* 0x0000000000007918 */ /* 0x000fc00000000000 */
        /* <DEDUP_REMOVED lines=12> */
.L_x_3:


//--------------------- .text._Z9intrinsicPf      --------------------------
	.section	.text._Z9intrinsicPf,"ax",@progbits
	.align	128
        .global         _Z9intrinsicPf
        .type           _Z9intrinsicPf,@function
        .size           _Z9intrinsicPf,(.L_x_4 - _Z9intrinsicPf)
        .other          _Z9intrinsicPf,@"STO_CUDA_ENTRY STV_DEFAULT"
_Z9intrinsicPf:
.text._Z9intrinsicPf:
[----:B------:R-:W-:Y:S08]  /*0000*/  LDC R1, c[0x0][0x37c] ;  /* 0x0000df00ff017b82 */ /* 0x000ff00000000800 */
[----:B------:R-:W0:Y:S01]  /*0010*/  LDC.64 R2, c[0x0][0x380] ;  /* 0x0000e000ff027b82 */ /* 0x000e220000000a00 */
[----:B------:R-:W0:Y:S02]  /*0020*/  LDCU.64 UR4, c[0x0][0x358] ;  /* 0x00006b00ff0477ac */ /* 0x000e240008000a00 */
[----:B0-----:R-:W2:Y:S02]  /*0030*/  LDG.E R0, desc[UR4][R2.64] ;  /* 0x0000000402007981 */ /* 0x001ea4000c1e1900 */
[----:B--2---:R-:W-:-:S13]  /*0040*/  FSETP.GEU.AND P0, PT, |R0|, 1.175494350822287508e-38, PT ;  /* 0x008000000000780b */ /* 0x004fda0003f0e200 */
[----:B------:R-:W-:-:S04]  /*0050*/  @!P0 FMUL R0, R0, 16777216 ;  /* 0x4b80000000008820 */ /* 0x000fc80000400000 */
[----:B------:R-:W0:Y:S02]  /*0060*/  MUFU.LG2 R4, R0 ;  /* 0x0000000000047308 */ /* 0x000e240000000c00 */
[----:B0-----:R-:W-:-:S04]  /*0070*/  @!P0 FADD R4, R4, -24 ;  /* 0xc1c0000004048421 */ /* 0x001fc80000000000 */
[----:B------:R-:W-:-:S05]  /*0080*/  FADD R4, R4, R4 ;  /* 0x0000000404047221 */ /* 0x000fca0000000000 */
[----:B------:R-:W-:-:S13]  /*0090*/  FSETP.GEU.AND P0, PT, R4, -126, PT ;  /* 0xc2fc00000400780b */ /* 0x000fda0003f0e000 */
[----:B------:R-:W-:-:S04]  /*00a0*/  @!P0 FMUL R4, R4, 0.5 ;  /* 0x3f00000004048820 */ /* 0x000fc80000400000 */
[----:B------:R-:W0:Y:S02]  /*00b0*/  MUFU.EX2 R5, R4 ;  /* 0x0000000400057308 */ /* 0x000e240000000800 */
[----:B0-----:R-:W-:-:S05]  /*00c0*/  @!P0 FMUL R5, R5, R5 ;  /* 0x0000000505058220 */ /* 0x001fca0000400000 */
[----:B------:R-:W-:Y:S01]  /*00d0*/  STG.E desc[UR4][R2.64], R5 ;  /* 0x0000000502007986 */ /* 0x000fe2000c101904 */
[----:B------:R-:W-:Y:S05]  /*00e0*/  EXIT ;  /* 0x000000000000794d */ /* 0x000fea0003800000 */
.L_x_2:
        /* <DEDUP_REMOVED lines=9> */
.L_x_4:


//--------------------- .nv.shared.reserved.0     --------------------------
	.section	.nv.shared.reserved.0,"aw",@nobits
	.weak		__nv_reservedSMEM_offset_0_alias
	.size		__nv_reservedSMEM_offset_0_alias, 0, 64
	.other		__nv_reservedSMEM_offset_0_alias,@"STO_CUDA_RESERVED_SHARED STV_DEFAULT"
__nv_reservedSMEM_offset_0_alias:
	.zero		0
	.zero		64


//--------------------- .nv.constant0._Z8standardPf --------------------------
	.section	.nv.constant0._Z8standardPf,"a",@progbits
	.sectionflags	@""
	.align	4
.nv.constant0._Z8standardPf:
	.zero		904


//--------------------- .nv.constant0._Z9intrinsicPf --------------------------
	.section	.nv.constant0._Z9intrinsicPf,"a",@progbits
	.sectionflags	@""
	.align	4
.nv.constant0._Z9intrinsicPf:
	.zero		904


//--------------------- SYMBOLS --------------------------

	.type		.nv.reservedSmem.offset0,@object
	.size		.nv.reservedSmem.offset0,0x4
